//
// Generated by NVIDIA NVVM Compiler
//
// Compiler Build ID: CL-36424714
// Cuda compilation tools, release 13.0, V13.0.88
// Based on NVVM 20.0.0
//

.version 9.0
.target sm_100
.address_size 64

	// .globl	_Z14gpu_matrixmultPfS_S_iiiii
.extern .shared .align 16 .b8 bigarray[];

.visible .entry _Z14gpu_matrixmultPfS_S_iiiii(
	.param .u64 .ptr .align 1 _Z14gpu_matrixmultPfS_S_iiiii_param_0,
	.param .u64 .ptr .align 1 _Z14gpu_matrixmultPfS_S_iiiii_param_1,
	.param .u64 .ptr .align 1 _Z14gpu_matrixmultPfS_S_iiiii_param_2,
	.param .u32 _Z14gpu_matrixmultPfS_S_iiiii_param_3,
	.param .u32 _Z14gpu_matrixmultPfS_S_iiiii_param_4,
	.param .u32 _Z14gpu_matrixmultPfS_S_iiiii_param_5,
	.param .u32 _Z14gpu_matrixmultPfS_S_iiiii_param_6,
	.param .u32 _Z14gpu_matrixmultPfS_S_iiiii_param_7
)
{
	.reg .pred 	%p<24>;
	.reg .b32 	%r<115>;
	.reg .b32 	%f<74>;
	.reg .b64 	%rd<15>;

	ld.param.u64 	%rd5, [_Z14gpu_matrixmultPfS_S_iiiii_param_2];
	ld.param.u32 	%r40, [_Z14gpu_matrixmultPfS_S_iiiii_param_3];
	ld.param.u32 	%r41, [_Z14gpu_matrixmultPfS_S_iiiii_param_4];
	ld.param.u32 	%r42, [_Z14gpu_matrixmultPfS_S_iiiii_param_5];
	ld.param.u32 	%r43, [_Z14gpu_matrixmultPfS_S_iiiii_param_6];
	ld.param.u32 	%r44, [_Z14gpu_matrixmultPfS_S_iiiii_param_7];
	mov.u32 	%r1, %tid.x;
	mov.u32 	%r2, %tid.y;
	mov.u32 	%r45, %ctaid.y;
	mov.u32 	%r46, %ntid.y;
	mad.lo.s32 	%r3, %r45, %r46, %r2;
	add.s32 	%r47, %r41, -1;
	div.s32 	%r4, %r47, %r43;
	setp.lt.s32 	%p3, %r4, 0;
	@%p3 bra 	$L__BB0_23;
	mul.lo.s32 	%r49, %r43, %r43;
	shl.b32 	%r50, %r49, 2;
	mov.u32 	%r51, bigarray;
	add.s32 	%r5, %r51, %r50;
	mov.u32 	%r52, %ctaid.x;
	mul.lo.s32 	%r53, %r43, %r52;
	mad.lo.s32 	%r54, %r53, %r44, %r1;
	mad.lo.s32 	%r7, %r41, %r3, %r1;
	mul.lo.s32 	%r8, %r43, %r2;
	add.s32 	%r55, %r8, %r1;
	setp.lt.s32 	%p4, %r44, 1;
	setp.ge.s32 	%p5, %r54, %r42;
	or.pred  	%p1, %p4, %p5;
	shl.b32 	%r56, %r55, 2;
	add.s32 	%r9, %r5, %r56;
	setp.lt.s32 	%p6, %r3, %r40;
	setp.gt.s32 	%p7, %r43, 0;
	and.pred  	%p2, %p6, %p7;
	mul.lo.s32 	%r10, %r42, %r3;
	and.b32  	%r11, %r43, 7;
	and.b32  	%r12, %r43, 3;
	and.b32  	%r13, %r43, 2147483640;
	and.b32  	%r14, %r43, 1;
	neg.s32 	%r15, %r13;
	shl.b32 	%r57, %r1, 2;
	add.s32 	%r58, %r50, %r57;
	add.s32 	%r16, %r51, %r58;
	shl.b32 	%r17, %r43, 5;
	shl.b32 	%r18, %r43, 2;
	cvta.to.global.u64 	%rd1, %rd5;
	mov.b32 	%r106, 0;
	not.pred 	%p12, %p2;
$L__BB0_2:
	setp.ge.s32 	%p8, %r3, %r40;
	mul.lo.s32 	%r20, %r106, %r43;
	add.s32 	%r59, %r20, %r1;
	setp.ge.s32 	%p9, %r59, %r41;
	or.pred  	%p10, %p8, %p9;
	mov.f32 	%f64, 0f00000000;
	@%p10 bra 	$L__BB0_4;
	ld.param.u64 	%rd13, [_Z14gpu_matrixmultPfS_S_iiiii_param_0];
	add.s32 	%r61, %r7, %r20;
	cvta.to.global.u64 	%rd6, %rd13;
	mul.wide.s32 	%rd7, %r61, 4;
	add.s64 	%rd8, %rd6, %rd7;
	ld.global.f32 	%f64, [%rd8];
$L__BB0_4:
	add.s32 	%r62, %r8, %r1;
	shl.b32 	%r63, %r62, 2;
	mov.u32 	%r64, bigarray;
	add.s32 	%r65, %r64, %r63;
	st.shared.f32 	[%r65], %f64;
	@%p1 bra 	$L__BB0_22;
	add.s32 	%r21, %r20, %r2;
	mul.lo.s32 	%r22, %r21, %r42;
	mov.b32 	%r107, 0;
	mov.u32 	%r108, %r54;
$L__BB0_6:
	setp.ge.s32 	%p11, %r21, %r41;
	mov.f32 	%f65, 0f00000000;
	@%p11 bra 	$L__BB0_8;
	ld.param.u64 	%rd14, [_Z14gpu_matrixmultPfS_S_iiiii_param_1];
	add.s32 	%r67, %r108, %r22;
	cvta.to.global.u64 	%rd9, %rd14;
	mul.wide.s32 	%rd10, %r67, 4;
	add.s64 	%rd11, %rd9, %rd10;
	ld.global.f32 	%f65, [%rd11];
$L__BB0_8:
	st.shared.f32 	[%r9], %f65;
	bar.sync 	0;
	@%p12 bra 	$L__BB0_21;
	setp.lt.u32 	%p13, %r43, 8;
	add.s32 	%r69, %r108, %r10;
	mul.wide.s32 	%rd12, %r69, 4;
	add.s64 	%rd2, %rd1, %rd12;
	ld.global.f32 	%f73, [%rd2];
	mov.b32 	%r113, 0;
	@%p13 bra 	$L__BB0_12;
	shl.b32 	%r70, %r8, 2;
	mov.u32 	%r71, bigarray;
	add.s32 	%r72, %r70, %r71;
	add.s32 	%r109, %r72, 16;
	mov.u32 	%r110, %r16;
	mov.u32 	%r111, %r15;
$L__BB0_11:
	.pragma "nounroll";
	ld.shared.f32 	%f21, [%r109+-16];
	ld.shared.f32 	%f22, [%r110];
	fma.rn.f32 	%f23, %f21, %f22, %f73;
	ld.shared.f32 	%f24, [%r109+-12];
	add.s32 	%r73, %r110, %r18;
	ld.shared.f32 	%f25, [%r73];
	fma.rn.f32 	%f26, %f24, %f25, %f23;
	ld.shared.f32 	%f27, [%r109+-8];
	add.s32 	%r74, %r73, %r18;
	ld.shared.f32 	%f28, [%r74];
	fma.rn.f32 	%f29, %f27, %f28, %f26;
	ld.shared.f32 	%f30, [%r109+-4];
	add.s32 	%r75, %r74, %r18;
	ld.shared.f32 	%f31, [%r75];
	fma.rn.f32 	%f32, %f30, %f31, %f29;
	ld.shared.f32 	%f33, [%r109];
	add.s32 	%r76, %r75, %r18;
	ld.shared.f32 	%f34, [%r76];
	fma.rn.f32 	%f35, %f33, %f34, %f32;
	ld.shared.f32 	%f36, [%r109+4];
	add.s32 	%r77, %r76, %r18;
	ld.shared.f32 	%f37, [%r77];
	fma.rn.f32 	%f38, %f36, %f37, %f35;
	ld.shared.f32 	%f39, [%r109+8];
	add.s32 	%r78, %r77, %r18;
	ld.shared.f32 	%f40, [%r78];
	fma.rn.f32 	%f41, %f39, %f40, %f38;
	ld.shared.f32 	%f42, [%r109+12];
	add.s32 	%r79, %r78, %r18;
	ld.shared.f32 	%f43, [%r79];
	fma.rn.f32 	%f73, %f42, %f43, %f41;
	add.s32 	%r111, %r111, 8;
	add.s32 	%r110, %r110, %r17;
	add.s32 	%r109, %r109, 32;
	setp.ne.s32 	%p14, %r111, 0;
	mov.u32 	%r113, %r13;
	@%p14 bra 	$L__BB0_11;
$L__BB0_12:
	setp.eq.s32 	%p15, %r11, 0;
	@%p15 bra 	$L__BB0_20;
	add.s32 	%r80, %r11, -1;
	setp.lt.u32 	%p16, %r80, 3;
	@%p16 bra 	$L__BB0_15;
	add.s32 	%r81, %r113, %r8;
	shl.b32 	%r82, %r81, 2;
	mov.u32 	%r83, bigarray;
	add.s32 	%r84, %r83, %r82;
	ld.shared.f32 	%f45, [%r84];
	mad.lo.s32 	%r85, %r113, %r43, %r1;
	shl.b32 	%r86, %r85, 2;
	add.s32 	%r87, %r5, %r86;
	ld.shared.f32 	%f46, [%r87];
	fma.rn.f32 	%f47, %f45, %f46, %f73;
	ld.shared.f32 	%f48, [%r84+4];
	add.s32 	%r88, %r87, %r18;
	ld.shared.f32 	%f49, [%r88];
	fma.rn.f32 	%f50, %f48, %f49, %f47;
	ld.shared.f32 	%f51, [%r84+8];
	add.s32 	%r89, %r88, %r18;
	ld.shared.f32 	%f52, [%r89];
	fma.rn.f32 	%f53, %f51, %f52, %f50;
	ld.shared.f32 	%f54, [%r84+12];
	add.s32 	%r90, %r89, %r18;
	ld.shared.f32 	%f55, [%r90];
	fma.rn.f32 	%f73, %f54, %f55, %f53;
	add.s32 	%r113, %r113, 4;
$L__BB0_15:
	setp.eq.s32 	%p17, %r12, 0;
	@%p17 bra 	$L__BB0_20;
	setp.eq.s32 	%p18, %r12, 1;
	@%p18 bra 	$L__BB0_18;
	add.s32 	%r91, %r113, %r8;
	shl.b32 	%r92, %r91, 2;
	mov.u32 	%r93, bigarray;
	add.s32 	%r94, %r93, %r92;
	ld.shared.f32 	%f57, [%r94];
	mad.lo.s32 	%r95, %r113, %r43, %r1;
	shl.b32 	%r96, %r95, 2;
	add.s32 	%r97, %r5, %r96;
	ld.shared.f32 	%f58, [%r97];
	fma.rn.f32 	%f59, %f57, %f58, %f73;
	ld.shared.f32 	%f60, [%r94+4];
	add.s32 	%r98, %r97, %r18;
	ld.shared.f32 	%f61, [%r98];
	fma.rn.f32 	%f73, %f60, %f61, %f59;
	add.s32 	%r113, %r113, 2;
$L__BB0_18:
	setp.eq.s32 	%p19, %r14, 0;
	@%p19 bra 	$L__BB0_20;
	add.s32 	%r99, %r113, %r8;
	shl.b32 	%r100, %r99, 2;
	mov.u32 	%r101, bigarray;
	add.s32 	%r102, %r101, %r100;
	ld.shared.f32 	%f62, [%r102];
	mad.lo.s32 	%r103, %r113, %r43, %r1;
	shl.b32 	%r104, %r103, 2;
	add.s32 	%r105, %r5, %r104;
	ld.shared.f32 	%f63, [%r105];
	fma.rn.f32 	%f73, %f62, %f63, %f73;
$L__BB0_20:
	st.global.f32 	[%rd2], %f73;
$L__BB0_21:
	bar.sync 	0;
	add.s32 	%r107, %r107, 1;
	add.s32 	%r108, %r108, %r43;
	setp.lt.s32 	%p20, %r107, %r44;
	setp.lt.s32 	%p21, %r108, %r42;
	and.pred  	%p22, %p20, %p21;
	@%p22 bra 	$L__BB0_6;
$L__BB0_22:
	add.s32 	%r39, %r106, 1;
	setp.ne.s32 	%p23, %r106, %r4;
	mov.u32 	%r106, %r39;
	@%p23 bra 	$L__BB0_2;
$L__BB0_23:
	ret;

}


// ===== COMPILED SASS (sm_100) =====

	.target	sm_100

	.elftype	@"ET_EXEC"


//--------------------- .note.nv.tkinfo           --------------------------
	.section	.note.nv.tkinfo,"",@"SHT_NOTE"
	.sectionflags	@"SHF_NOTE_NV_TKINFO"
	.tkinfo
        /*0018*/ 	.word	0x00000002
        /*0030*/ 	.string	""
        /*0030*/ 	.string	"ptxas"
        /*0030*/ 	.string	"Cuda compilation tools, release 13.0, V13.0.88"
        /*0030*/ 	.string	"Build cuda_13.0.r13.0/compiler.36424714_0"
        /*0030*/ 	.string	"-arch sm_100 -m 64 "



//--------------------- .note.nv.cuinfo           --------------------------
	.section	.note.nv.cuinfo,"",@"SHT_NOTE"
	.sectionflags	@"SHF_NOTE_NV_CUINFO"
        /*0018*/ 	.short	0x0002
        /*001a*/ 	.short	0x0064
        /*001c*/ 	.short	0x0082
	.zero		2


//--------------------- .nv.info                  --------------------------
	.section	.nv.info,"",@"SHT_CUDA_INFO"
	.align	4


	//----- nvinfo : EIATTR_REGCOUNT
	.align		4
        /*0000*/ 	.byte	0x04, 0x2f
        /*0002*/ 	.short	(.L_1 - .L_0)
	.align		4
.L_0:
        /*0004*/ 	.word	index@(_Z14gpu_matrixmultPfS_S_iiiii)
        /*0008*/ 	.word	0x00000020


	//----- nvinfo : EIATTR_FRAME_SIZE
	.align		4
.L_1:
        /*000c*/ 	.byte	0x04, 0x11
        /*000e*/ 	.short	(.L_3 - .L_2)
	.align		4
.L_2:
        /*0010*/ 	.word	index@(_Z14gpu_matrixmultPfS_S_iiiii)
        /*0014*/ 	.word	0x00000000


	//----- nvinfo : EIATTR_MIN_STACK_SIZE
	.align		4
.L_3:
        /*0018*/ 	.byte	0x04, 0x12
        /*001a*/ 	.short	(.L_5 - .L_4)
	.align		4
.L_4:
        /*001c*/ 	.word	index@(_Z14gpu_matrixmultPfS_S_iiiii)
        /*0020*/ 	.word	0x00000000
.L_5:


//--------------------- .nv.compat                --------------------------
	.section	.nv.compat,"",@"SHT_CUDA_COMPAT_INFO"
	.align	4
        /*0000*/ 	.byte	0x02, 0x09, 0x00, 0x00, 0x02, 0x02, 0x01, 0x00, 0x02, 0x05, 0x05, 0x00, 0x03, 0x07, 0x01, 0x01
        /*0010*/ 	.byte	0x02, 0x03, 0x00, 0x00, 0x02, 0x06, 0x01, 0x00, 0x04, 0x0b, 0x08, 0x00, 0x09, 0x00, 0x00, 0x00
        /*0020*/ 	.byte	0x00, 0x00, 0x00, 0x00


//--------------------- .nv.info._Z14gpu_matrixmultPfS_S_iiiii --------------------------
	.section	.nv.info._Z14gpu_matrixmultPfS_S_iiiii,"",@"SHT_CUDA_INFO"
	.sectionflags	@""
	.align	4


	//----- nvinfo : EIATTR_CUDA_API_VERSION
	.align		4
        /*0000*/ 	.byte	0x04, 0x37
        /*0002*/ 	.short	(.L_7 - .L_6)
.L_6:
        /*0004*/ 	.word	0x00000082


	//----- nvinfo : EIATTR_KPARAM_INFO
	.align		4
.L_7:
        /*0008*/ 	.byte	0x04, 0x17
        /*000a*/ 	.short	(.L_9 - .L_8)
.L_8:
        /*000c*/ 	.word	0x00000000
        /*0010*/ 	.short	0x0007
        /*0012*/ 	.short	0x0028
        /*0014*/ 	.byte	0x00, 0xf0, 0x11, 0x00


	//----- nvinfo : EIATTR_KPARAM_INFO
	.align		4
.L_9:
        /*0018*/ 	.byte	0x04, 0x17
        /*001a*/ 	.short	(.L_11 - .L_10)
.L_10:
        /*001c*/ 	.word	0x00000000
        /*0020*/ 	.short	0x0006
        /*0022*/ 	.short	0x0024
        /*0024*/ 	.byte	0x00, 0xf0, 0x11, 0x00


	//----- nvinfo : EIATTR_KPARAM_INFO
	.align		4
.L_11:
        /*0028*/ 	.byte	0x04, 0x17
        /*002a*/ 	.short	(.L_13 - .L_12)
.L_12:
        /*002c*/ 	.word	0x00000000
        /*0030*/ 	.short	0x0005
        /*0032*/ 	.short	0x0020
        /*0034*/ 	.byte	0x00, 0xf0, 0x11, 0x00


	//----- nvinfo : EIATTR_KPARAM_INFO
	.align		4
.L_13:
        /*0038*/ 	.byte	0x04, 0x17
        /*003a*/ 	.short	(.L_15 - .L_14)
.L_14:
        /*003c*/ 	.word	0x00000000
        /*0040*/ 	.short	0x0004
        /*0042*/ 	.short	0x001c
        /*0044*/ 	.byte	0x00, 0xf0, 0x11, 0x00


	//----- nvinfo : EIATTR_KPARAM_INFO
	.align		4
.L_15:
        /*0048*/ 	.byte	0x04, 0x17
        /*004a*/ 	.short	(.L_17 - .L_16)
.L_16:
        /*004c*/ 	.word	0x00000000
        /*0050*/ 	.short	0x0003
        /*0052*/ 	.short	0x0018
        /*0054*/ 	.byte	0x00, 0xf0, 0x11, 0x00


	//----- nvinfo : EIATTR_KPARAM_INFO
	.align		4
.L_17:
        /*0058*/ 	.byte	0x04, 0x17
        /*005a*/ 	.short	(.L_19 - .L_18)
.L_18:
        /*005c*/ 	.word	0x00000000
        /*0060*/ 	.short	0x0002
        /*0062*/ 	.short	0x0010
        /*0064*/ 	.byte	0x00, 0xf5, 0x21, 0x00


	//----- nvinfo : EIATTR_KPARAM_INFO
	.align		4
.L_19:
        /*0068*/ 	.byte	0x04, 0x17
        /*006a*/ 	.short	(.L_21 - .L_20)
.L_20:
        /*006c*/ 	.word	0x00000000
        /*0070*/ 	.short	0x0001
        /*0072*/ 	.short	0x0008
        /*0074*/ 	.byte	0x00, 0xf5, 0x21, 0x00


	//----- nvinfo : EIATTR_KPARAM_INFO
	.align		4
.L_21:
        /*0078*/ 	.byte	0x04, 0x17
        /*007a*/ 	.short	(.L_23 - .L_22)
.L_22:
        /*007c*/ 	.word	0x00000000
        /*0080*/ 	.short	0x0000
        /*0082*/ 	.short	0x0000
        /*0084*/ 	.byte	0x00, 0xf5, 0x21, 0x00


	//----- nvinfo : EIATTR_SPARSE_MMA_MASK
	.align		4
.L_23:
        /*0088*/ 	.byte	0x03, 0x50
        /*008a*/ 	.short	0x0000


	//----- nvinfo : EIATTR_MAXREG_COUNT
	.align		4
        /*008c*/ 	.byte	0x03, 0x1b
        /*008e*/ 	.short	0x00ff


	//----- nvinfo : EIATTR_NUM_BARRIERS
	.align		4
        /*0090*/ 	.byte	0x02, 0x4c
        /*0092*/ 	.byte	0x01
	.zero		1


	//----- nvinfo : EIATTR_MERCURY_ISA_VERSION
	.align		4
        /*0094*/ 	.byte	0x03, 0x5f
        /*0096*/ 	.short	0x0101


	//----- nvinfo : EIATTR_VRC_CTA_INIT_COUNT
	.align		4
        /*0098*/ 	.byte	0x02, 0x4a
	.zero		1
	.zero		1


	//----- nvinfo : EIATTR_EXIT_INSTR_OFFSETS
	.align		4
        /*009c*/ 	.byte	0x04, 0x1c
        /*009e*/ 	.short	(.L_25 - .L_24)


	//   ....[0]....
.L_24:
        /*00a0*/ 	.word	0x000001d0


	//   ....[1]....
        /*00a4*/ 	.word	0x00000e00


	//----- nvinfo : EIATTR_CRS_STACK_SIZE
	.align		4
.L_25:
        /*00a8*/ 	.byte	0x04, 0x1e
        /*00aa*/ 	.short	(.L_27 - .L_26)
.L_26:
        /*00ac*/ 	.word	0x00000000


	//----- nvinfo : EIATTR_CBANK_PARAM_SIZE
	.align		4
.L_27:
        /*00b0*/ 	.byte	0x03, 0x19
        /*00b2*/ 	.short	0x002c


	//----- nvinfo : EIATTR_PARAM_CBANK
	.align		4
        /*00b4*/ 	.byte	0x04, 0x0a
        /*00b6*/ 	.short	(.L_29 - .L_28)
	.align		4
.L_28:
        /*00b8*/ 	.word	index@(.nv.constant0._Z14gpu_matrixmultPfS_S_iiiii)
        /*00bc*/ 	.short	0x0380
        /*00be*/ 	.short	0x002c


	//----- nvinfo : EIATTR_SW_WAR
	.align		4
.L_29:
        /*00c0*/ 	.byte	0x04, 0x36
        /*00c2*/ 	.short	(.L_31 - .L_30)
.L_30:
        /*00c4*/ 	.word	0x00000008
.L_31:


//--------------------- .nv.callgraph             --------------------------
	.section	.nv.callgraph,"",@"SHT_CUDA_CALLGRAPH"
	.align	4
	.sectionentsize	8
	.align		4
        /*0000*/ 	.word	0x00000000
	.align		4
        /*0004*/ 	.word	0xffffffff
	.align		4
        /*0008*/ 	.word	0x00000000
	.align		4
        /*000c*/ 	.word	0xfffffffe
	.align		4
        /*0010*/ 	.word	0x00000000
	.align		4
        /*0014*/ 	.word	0xfffffffd
	.align		4
        /*0018*/ 	.word	0x00000000
	.align		4
        /*001c*/ 	.word	0xfffffffc


//--------------------- .text._Z14gpu_matrixmultPfS_S_iiiii --------------------------
	.section	.text._Z14gpu_matrixmultPfS_S_iiiii,"ax",@progbits
	.align	128
        .global         _Z14gpu_matrixmultPfS_S_iiiii
        .type           _Z14gpu_matrixmultPfS_S_iiiii,@function
        .size           _Z14gpu_matrixmultPfS_S_iiiii,(.L_x_13 - _Z14gpu_matrixmultPfS_S_iiiii)
        .other          _Z14gpu_matrixmultPfS_S_iiiii,@"STO_CUDA_ENTRY STV_DEFAULT"
_Z14gpu_matrixmultPfS_S_iiiii:
.text._Z14gpu_matrixmultPfS_S_iiiii:
[----:B------:R-:W-:Y:S08]  /*0000*/  LDC R1, c[0x0][0x37c] ;  /* 0x0000df00ff017b82 */ /* 0x000ff00000000800 */
[----:B------:R-:W0:Y:S08]  /*0010*/  LDC R11, c[0x0][0x3a4] ;  /* 0x0000e900ff0b7b82 */ /* 0x000e300000000800 */
[----:B------:R-:W1:Y:S08]  /*0020*/  LDC R8, c[0x0][0x39c] ;  /* 0x0000e700ff087b82 */ /* 0x000e700000000800 */
[----:B------:R-:W2:Y:S01]  /*0030*/  S2UR UR6, SR_CTAID.Y ;  /* 0x00000000000679c3 */ /* 0x000ea20000002600 */
[----:B0-----:R-:W-:-:S04]  /*0040*/  IABS R5, R11 ;  /* 0x0000000b00057213 */ /* 0x001fc80000000000 */
[----:B------:R-:W0:Y:S01]  /*0050*/  I2F.RP R4, R5 ;  /* 0x0000000500047306 */ /* 0x000e220000209400 */
[----:B-1----:R-:W-:-:S07]  /*0060*/  IADD3 R0, PT, PT, R8, -0x1, RZ ;  /* 0xffffffff08007810 */ /* 0x002fce0007ffe0ff */
[----:B0-----:R-:W0:Y:S02]  /*0070*/  MUFU.RCP R4, R4 ;  /* 0x0000000400047308 */ /* 0x001e240000001000 */
[----:B0-----:R-:W-:Y:S02]  /*0080*/  IADD3 R2, PT, PT, R4, 0xffffffe, RZ ;  /* 0x0ffffffe04027810 */ /* 0x001fe40007ffe0ff */
[----:B------:R-:W-:-:S04]  /*0090*/  IABS R4, R0 ;  /* 0x0000000000047213 */ /* 0x000fc80000000000 */
[----:B------:R0:W1:Y:S01]  /*00a0*/  F2I.FTZ.U32.TRUNC.NTZ R3, R2 ;  /* 0x0000000200037305 */ /* 0x000062000021f000 */
[----:B------:R-:W-:-:S04]  /*00b0*/  LOP3.LUT R0, R0, R11, RZ, 0x3c, !PT ;  /* 0x0000000b00007212 */ /* 0x000fc800078e3cff */
[----:B------:R-:W-:Y:S01]  /*00c0*/  ISETP.GE.AND P2, PT, R0, RZ, PT ;  /* 0x000000ff0000720c */ /* 0x000fe20003f46270 */
[----:B0-----:R-:W-:Y:S02]  /*00d0*/  IMAD.MOV.U32 R2, RZ, RZ, RZ ;  /* 0x000000ffff027224 */ /* 0x001fe400078e00ff */
[----:B-1----:R-:W-:-:S04]  /*00e0*/  IMAD.MOV R6, RZ, RZ, -R3 ;  /* 0x000000ffff067224 */ /* 0x002fc800078e0a03 */
[----:B------:R-:W-:-:S04]  /*00f0*/  IMAD R7, R6, R5, RZ ;  /* 0x0000000506077224 */ /* 0x000fc800078e02ff */
[----:B------:R-:W-:-:S06]  /*0100*/  IMAD.HI.U32 R3, R3, R7, R2 ;  /* 0x0000000703037227 */ /* 0x000fcc00078e0002 */
[----:B------:R-:W-:-:S05]  /*0110*/  IMAD.HI.U32 R15, R3, R4, RZ ;  /* 0x00000004030f7227 */ /* 0x000fca00078e00ff */
[----:B------:R-:W-:-:S05]  /*0120*/  IADD3 R3, PT, PT, -R15, RZ, RZ ;  /* 0x000000ff0f037210 */ /* 0x000fca0007ffe1ff */
[----:B------:R-:W-:-:S05]  /*0130*/  IMAD R2, R5, R3, R4 ;  /* 0x0000000305027224 */ /* 0x000fca00078e0204 */
[----:B------:R-:W-:-:S13]  /*0140*/  ISETP.GT.U32.AND P1, PT, R5, R2, PT ;  /* 0x000000020500720c */ /* 0x000fda0003f24070 */
[----:B------:R-:W-:Y:S01]  /*0150*/  @!P1 IMAD.IADD R2, R2, 0x1, -R5 ;  /* 0x0000000102029824 */ /* 0x000fe200078e0a05 */
[----:B------:R-:W-:Y:S02]  /*0160*/  @!P1 IADD3 R15, PT, PT, R15, 0x1, RZ ;  /* 0x000000010f0f9810 */ /* 0x000fe40007ffe0ff */
[----:B------:R-:W-:Y:S02]  /*0170*/  ISETP.NE.AND P1, PT, R11, RZ, PT ;  /* 0x000000ff0b00720c */ /* 0x000fe40003f25270 */
[----:B------:R-:W-:-:S13]  /*0180*/  ISETP.GE.U32.AND P0, PT, R2, R5, PT ;  /* 0x000000050200720c */ /* 0x000fda0003f06070 */
[----:B------:R-:W-:-:S05]  /*0190*/  @P0 VIADD R15, R15, 0x1 ;  /* 0x000000010f0f0836 */ /* 0x000fca0000000000 */
[----:B------:R-:W-:Y:S02]  /*01a0*/  @!P2 IADD3 R15, PT, PT, -R15, RZ, RZ ;  /* 0x000000ff0f0fa210 */ /* 0x000fe40007ffe1ff */
[----:B------:R-:W-:-:S04]  /*01b0*/  @!P1 LOP3.LUT R15, RZ, R11, RZ, 0x33, !PT ;  /* 0x0000000bff0f9212 */ /* 0x000fc800078e33ff */
[----:B------:R-:W-:-:S13]  /*01c0*/  ISETP.GE.AND P0, PT, R15, RZ, PT ;  /* 0x000000ff0f00720c */ /* 0x000fda0003f06270 */
[----:B--2---:R-:W-:Y:S05]  /*01d0*/  @!P0 EXIT ;  /* 0x000000000000894d */ /* 0x004fea0003800000 */
[----:B------:R-:W0:Y:S01]  /*01e0*/  S2R R16, SR_TID.X ;  /* 0x0000000000107919 */ /* 0x000e220000002100 */
[----:B------:R-:W1:Y:S01]  /*01f0*/  S2UR UR4, SR_CTAID.X ;  /* 0x00000000000479c3 */ /* 0x000e620000002500 */
[----:B------:R-:W2:Y:S01]  /*0200*/  LDCU UR7, c[0x0][0x3a0] ;  /* 0x00007400ff0777ac */ /* 0x000ea20008000800 */
[C---:B------:R-:W-:Y:S01]  /*0210*/  ISETP.GT.AND P1, PT, R11.reuse, RZ, PT ;  /* 0x000000ff0b00720c */ /* 0x040fe20003f24270 */
[----:B------:R-:W3:Y:S01]  /*0220*/  S2R R12, SR_TID.Y ;  /* 0x00000000000c7919 */ /* 0x000ee20000002200 */
[C---:B------:R-:W-:Y:S01]  /*0230*/  LOP3.LUT R19, R11.reuse, 0x7, RZ, 0xc0, !PT ;  /* 0x000000070b137812 */ /* 0x040fe200078ec0ff */
[----:B------:R-:W4:Y:S01]  /*0240*/  LDCU UR8, c[0x0][0x398] ;  /* 0x00007300ff0877ac */ /* 0x000f220008000800 */
[C---:B------:R-:W-:Y:S01]  /*0250*/  LOP3.LUT R18, R11.reuse, 0x3, RZ, 0xc0, !PT ;  /* 0x000000030b127812 */ /* 0x040fe200078ec0ff */
[----:B------:R-:W-:Y:S01]  /*0260*/  HFMA2 R10, -RZ, RZ, 0, 0 ;  /* 0x00000000ff0a7431 */ /* 0x000fe200000001ff */
[----:B------:R-:W0:Y:S08]  /*0270*/  LDC R0, c[0x0][0x3a8] ;  /* 0x0000ea00ff007b82 */ /* 0x000e300000000800 */
[----:B------:R-:W5:Y:S08]  /*0280*/  S2UR UR5, SR_CgaCtaId ;  /* 0x00000000000579c3 */ /* 0x000f700000008800 */
[----:B------:R-:W3:Y:S01]  /*0290*/  LDC R13, c[0x0][0x364] ;  /* 0x0000d900ff0d7b82 */ /* 0x000ee20000000800 */
[----:B-1----:R-:W-:Y:S01]  /*02a0*/  IMAD R3, R11, UR4, RZ ;  /* 0x000000040b037c24 */ /* 0x002fe2000f8e02ff */
[----:B------:R-:W-:-:S03]  /*02b0*/  UMOV UR4, 0x400 ;  /* 0x0000040000047882 */ /* 0x000fc60000000000 */
[----:B0-----:R-:W-:-:S05]  /*02c0*/  IMAD R14, R3, R0, R16 ;  /* 0x00000000030e7224 */ /* 0x001fca00078e0210 */
[----:B--2---:R-:W-:Y:S01]  /*02d0*/  ISETP.GE.AND P0, PT, R14, UR7, PT ;  /* 0x000000070e007c0c */ /* 0x004fe2000bf06270 */
[----:B-----5:R-:W-:-:S03]  /*02e0*/  ULEA UR4, UR5, UR4, 0x18 ;  /* 0x0000000405047291 */ /* 0x020fc6000f8ec0ff */
[----:B------:R-:W-:Y:S01]  /*02f0*/  ISETP.LT.OR P0, PT, R0, 0x1, P0 ;  /* 0x000000010000780c */ /* 0x000fe20000701670 */
[----:B------:R-:W-:-:S04]  /*0300*/  IMAD R0, R11, R11, RZ ;  /* 0x0000000b0b007224 */ /* 0x000fc800078e02ff */
[----:B------:R-:W-:Y:S02]  /*0310*/  IMAD.SHL.U32 R9, R0, 0x4, RZ ;  /* 0x0000000400097824 */ /* 0x000fe400078e00ff */
[----:B---3--:R-:W-:Y:S01]  /*0320*/  IMAD R13, R13, UR6, R12 ;  /* 0x000000060d0d7c24 */ /* 0x008fe2000f8e020c */
[----:B------:R-:W0:Y:S01]  /*0330*/  LDCU.64 UR6, c[0x0][0x358] ;  /* 0x00006b00ff0677ac */ /* 0x000e220008000a00 */
[----:B------:R-:W-:Y:S01]  /*0340*/  IMAD R12, R12, R11, RZ ;  /* 0x0000000b0c0c7224 */ /* 0x000fe200078e02ff */
[----:B------:R-:W-:Y:S01]  /*0350*/  LEA R6, R16, R9, 0x2 ;  /* 0x0000000910067211 */ /* 0x000fe200078e10ff */
[----:B------:R-:W-:Y:S01]  /*0360*/  VIADD R9, R9, UR4 ;  /* 0x0000000409097c36 */ /* 0x000fe20008000000 */
[----:B------:R-:W-:Y:S01]  /*0370*/  LOP3.LUT R11, R11, 0x7ffffff8, RZ, 0xc0, !PT ;  /* 0x7ffffff80b0b7812 */ /* 0x000fe200078ec0ff */
[--C-:B------:R-:W-:Y:S01]  /*0380*/  IMAD.IADD R0, R12, 0x1, R16.reuse ;  /* 0x000000010c007824 */ /* 0x100fe200078e0210 */
[C---:B----4-:R-:W-:Y:S01]  /*0390*/  ISETP.LT.AND P1, PT, R13.reuse, UR8, P1 ;  /* 0x000000080d007c0c */ /* 0x050fe20008f21270 */
[----:B------:R-:W-:Y:S01]  /*03a0*/  IMAD R8, R13, R8, R16 ;  /* 0x000000080d087224 */ /* 0x000fe200078e0210 */
[----:B------:R-:W-:Y:S01]  /*03b0*/  IADD3 R7, PT, PT, -R11, RZ, RZ ;  /* 0x000000ff0b077210 */ /* 0x000fe20007ffe1ff */
[----:B------:R-:W-:Y:S01]  /*03c0*/  VIADD R6, R6, UR4 ;  /* 0x0000000406067c36 */ /* 0x000fe20008000000 */
[----:B------:R-:W-:-:S09]  /*03d0*/  LEA R0, R0, R9, 0x2 ;  /* 0x0000000900007211 */ /* 0x000fd200078e10ff */
.L_x_11:
[----:B-1----:R-:W1:Y:S01]  /*03e0*/  LDC R21, c[0x0][0x3a4] ;  /* 0x0000e900ff157b82 */ /* 0x002e620000000800 */
[----:B--2---:R-:W2:Y:S01]  /*03f0*/  LDCU.64 UR4, c[0x0][0x398] ;  /* 0x00007300ff0477ac */ /* 0x004ea20008000a00 */
[----:B------:R-:W-:Y:S01]  /*0400*/  IMAD.MOV.U32 R17, RZ, RZ, R10 ;  /* 0x000000ffff117224 */ /* 0x000fe200078e000a */
[----:B0-----:R-:W-:Y:S01]  /*0410*/  MOV R4, RZ ;  /* 0x000000ff00047202 */ /* 0x001fe20000000f00 */
[----:B-1----:R-:W-:-:S05]  /*0420*/  IMAD R2, R10, R21, R16 ;  /* 0x000000150a027224 */ /* 0x002fca00078e0210 */
[----:B--2---:R-:W-:-:S04]  /*0430*/  ISETP.GE.AND P2, PT, R2, UR5, PT ;  /* 0x0000000502007c0c */ /* 0x004fc8000bf46270 */
[----:B------:R-:W-:-:S13]  /*0440*/  ISETP.GE.OR P2, PT, R13, UR4, P2 ;  /* 0x000000040d007c0c */ /* 0x000fda0009746670 */
[----:B------:R-:W1:Y:S01]  /*0450*/  @!P2 LDC.64 R2, c[0x0][0x380] ;  /* 0x0000e000ff02ab82 */ /* 0x000e620000000a00 */
[----:B------:R-:W-:-:S04]  /*0460*/  @!P2 IMAD R5, R17, R21, R8 ;  /* 0x000000151105a224 */ /* 0x000fc800078e0208 */
[----:B-1----:R-:W-:-:S05]  /*0470*/  @!P2 IMAD.WIDE R2, R5, 0x4, R2 ;  /* 0x000000040502a825 */ /* 0x002fca00078e0202 */
[----:B0-----:R-:W2:Y:S01]  /*0480*/  @!P2 LDG.E R4, desc[UR6][R2.64] ;  /* 0x000000060204a981 */ /* 0x001ea2000c1e1900 */
[----:B------:R-:W0:Y:S01]  /*0490*/  S2UR UR5, SR_CgaCtaId ;  /* 0x00000000000579c3 */ /* 0x000e220000008800 */
[----:B------:R-:W-:Y:S01]  /*04a0*/  UMOV UR4, 0x400 ;  /* 0x0000040000047882 */ /* 0x000fe20000000000 */
[----:B------:R-:W-:Y:S01]  /*04b0*/  IMAD.IADD R5, R12, 0x1, R16 ;  /* 0x000000010c057824 */ /* 0x000fe200078e0210 */
[----:B------:R-:W-:Y:S02]  /*04c0*/  ISETP.NE.AND P2, PT, R17, R15, PT ;  /* 0x0000000f1100720c */ /* 0x000fe40003f45270 */
[----:B------:R-:W-:Y:S01]  /*04d0*/  IADD3 R10, PT, PT, R10, 0x1, RZ ;  /* 0x000000010a0a7810 */ /* 0x000fe20007ffe0ff */
[----:B0-----:R-:W-:-:S06]  /*04e0*/  ULEA UR4, UR5, UR4, 0x18 ;  /* 0x0000000405047291 */ /* 0x001fcc000f8ec0ff */
[----:B------:R-:W-:-:S05]  /*04f0*/  LEA R5, R5, UR4, 0x2 ;  /* 0x0000000405057c11 */ /* 0x000fca000f8e10ff */
[----:B--2---:R0:W-:Y:S01]  /*0500*/  STS [R5], R4 ;  /* 0x0000000405007388 */ /* 0x0041e20000000800 */
[----:B------:R-:W-:Y:S05]  /*0510*/  @P0 BRA `(.L_x_0) ;  /* 0x0000000800340947 */ /* 0x000fea0003800000 */
[----:B------:R-:W1:Y:S01]  /*0520*/  S2R R2, SR_TID.Y ;  /* 0x0000000000027919 */ /* 0x000e620000002200 */
[----:B------:R-:W-:Y:S01]  /*0530*/  IMAD.MOV.U32 R22, RZ, RZ, RZ ;  /* 0x000000ffff167224 */ /* 0x000fe200078e00ff */
[----:B------:R-:W-:Y:S01]  /*0540*/  MOV R20, R14 ;  /* 0x0000000e00147202 */ /* 0x000fe20000000f00 */
[----:B-1----:R-:W-:-:S07]  /*0550*/  IMAD R17, R17, R21, R2 ;  /* 0x0000001511117224 */ /* 0x002fce00078e0202 */
.L_x_10:
[----:B-1----:R-:W1:Y:S01]  /*0560*/  LDCU UR4, c[0x0][0x39c] ;  /* 0x00007380ff0477ac */ /* 0x002e620008000800 */
[----:B------:R-:W-:Y:S01]  /*0570*/  BSSY.RECONVERGENT B0, `(.L_x_1) ;  /* 0x0000009000007945 */ /* 0x000fe20003800200 */
[----:B------:R-:W-:Y:S01]  /*0580*/  IMAD.MOV.U32 R3, RZ, RZ, RZ ;  /* 0x000000ffff037224 */ /* 0x000fe200078e00ff */
[----:B-1----:R-:W-:-:S13]  /*0590*/  ISETP.GE.AND P3, PT, R17, UR4, PT ;  /* 0x0000000411007c0c */ /* 0x002fda000bf66270 */
[----:B--2---:R-:W-:Y:S05]  /*05a0*/  @P3 BRA `(.L_x_2) ;  /* 0x0000000000143947 */ /* 0x004fea0003800000 */
[----:B------:R-:W1:Y:S01]  /*05b0*/  LDC.64 R2, c[0x0][0x388] ;  /* 0x0000e200ff027b82 */ /* 0x000e620000000a00 */
[----:B------:R-:W0:Y:S02]  /*05c0*/  LDCU UR4, c[0x0][0x3a0] ;  /* 0x00007400ff0477ac */ /* 0x000e240008000800 */
[----:B0-----:R-:W-:-:S04]  /*05d0*/  IMAD R5, R17, UR4, R20 ;  /* 0x0000000411057c24 */ /* 0x001fc8000f8e0214 */
[----:B-1----:R-:W-:-:S06]  /*05e0*/  IMAD.WIDE R2, R5, 0x4, R2 ;  /* 0x0000000405027825 */ /* 0x002fcc00078e0202 */
[----:B------:R1:W5:Y:S02]  /*05f0*/  LDG.E R3, desc[UR6][R2.64] ;  /* 0x0000000602037981 */ /* 0x000364000c1e1900 */
.L_x_2:
[----:B------:R-:W-:Y:S05]  /*0600*/  BSYNC.RECONVERGENT B0 ;  /* 0x0000000000007941 */ /* 0x000fea0003800200 */
.L_x_1:
[----:B-----5:R2:W-:Y:S01]  /*0610*/  STS [R0], R3 ;  /* 0x0000000300007388 */ /* 0x0205e20000000800 */
[----:B------:R-:W-:Y:S05]  /*0620*/  WARPSYNC.ALL ;  /* 0x0000000000007948 */ /* 0x000fea0003800000 */
[----:B------:R-:W-:Y:S01]  /*0630*/  BSSY.RECONVERGENT B0, `(.L_x_3) ;  /* 0x0000073000007945 */ /* 0x000fe20003800200 */
[----:B------:R-:W-:Y:S06]  /*0640*/  BAR.SYNC.DEFER_BLOCKING 0x0 ;  /* 0x0000000000007b1d */ /* 0x000fec0000010000 */
[----:B--2---:R-:W-:Y:S05]  /*0650*/  @!P1 BRA `(.L_x_4) ;  /* 0x0000000400c09947 */ /* 0x004fea0003800000 */
[----:B-1----:R-:W1:Y:S08]  /*0660*/  LDC.64 R2, c[0x0][0x3a0] ;  /* 0x0000e800ff027b82 */ /* 0x002e700000000a00 */
[----:B0-----:R-:W0:Y:S01]  /*0670*/  LDC.64 R4, c[0x0][0x390] ;  /* 0x0000e400ff047b82 */ /* 0x001e220000000a00 */
[----:B-1----:R-:W-:-:S04]  /*0680*/  IMAD R21, R13, R2, R20 ;  /* 0x000000020d157224 */ /* 0x002fc800078e0214 */
[----:B0-----:R-:W-:-:S05]  /*0690*/  IMAD.WIDE R4, R21, 0x4, R4 ;  /* 0x0000000415047825 */ /* 0x001fca00078e0204 */
[----:B------:R0:W5:Y:S01]  /*06a0*/  LDG.E R25, desc[UR6][R4.64] ;  /* 0x0000000604197981 */ /* 0x000162000c1e1900 */
[----:B------:R-:W-:Y:S01]  /*06b0*/  ISETP.GE.U32.AND P3, PT, R3, 0x8, PT ;  /* 0x000000080300780c */ /* 0x000fe20003f66070 */
[----:B------:R-:W-:-:S12]  /*06c0*/  HFMA2 R21, -RZ, RZ, 0, 0 ;  /* 0x00000000ff157431 */ /* 0x000fd800000001ff */
[----:B0-----:R-:W-:Y:S05]  /*06d0*/  @!P3 BRA `(.L_x_5) ;  /* 0x0000000000b0b947 */ /* 0x001fea0003800000 */
[----:B------:R-:W0:Y:S01]  /*06e0*/  S2UR UR5, SR_CgaCtaId ;  /* 0x00000000000579c3 */ /* 0x000e220000008800 */
[----:B------:R-:W-:Y:S01]  /*06f0*/  UMOV UR4, 0x400 ;  /* 0x0000040000047882 */ /* 0x000fe20000000000 */
[----:B------:R-:W-:Y:S01]  /*0700*/  IMAD.MOV.U32 R2, RZ, RZ, R6 ;  /* 0x000000ffff027224 */ /* 0x000fe200078e0006 */
[----:B------:R-:W-:Y:S01]  /*0710*/  MOV R21, R7 ;  /* 0x0000000700157202 */ /* 0x000fe20000000f00 */
[----:B0-----:R-:W-:-:S06]  /*0720*/  ULEA UR4, UR5, UR4, 0x18 ;  /* 0x0000000405047291 */ /* 0x001fcc000f8ec0ff */
[----:B------:R-:W-:-:S05]  /*0730*/  LEA R23, R12, UR4, 0x2 ;  /* 0x000000040c177c11 */ /* 0x000fca000f8e10ff */
[----:B------:R-:W-:-:S07]  /*0740*/  VIADD R23, R23, 0x10 ;  /* 0x0000001017177836 */ /* 0x000fce0000000000 */
.L_x_6:
[----:B------:R-:W-:Y:S01]  /*0750*/  LDS R24, [R23+-0x10] ;  /* 0xfffff00017187984 */ /* 0x000fe20000000800 */
[----:B------:R-:W-:-:S03]  /*0760*/  VIADD R21, R21, 0x8 ;  /* 0x0000000815157836 */ /* 0x000fc60000000000 */
[----:B------:R-:W0:Y:S02]  /*0770*/  LDS R26, [R2] ;  /* 0x00000000021a7984 */ /* 0x000e240000000800 */
[----:B------:R-:W-:Y:S01]  /*0780*/  ISETP.NE.AND P3, PT, R21, RZ, PT ;  /* 0x000000ff1500720c */ /* 0x000fe20003f65270 */
[----:B0----5:R-:W-:Y:S01]  /*0790*/  FFMA R24, R24, R26, R25 ;  /* 0x0000001a18187223 */ /* 0x021fe20000000019 */
[CC--:B------:R-:W-:Y:S01]  /*07a0*/  LEA R26, R3.reuse, R2.reuse, 0x2 ;  /* 0x00000002031a7211 */ /* 0x0c0fe200078e10ff */
[----:B------:R-:W-:Y:S01]  /*07b0*/  LDS R25, [R23+-0xc] ;  /* 0xfffff40017197984 */ /* 0x000fe20000000800 */
[----:B------:R-:W-:-:S03]  /*07c0*/  LEA R2, R3, R2, 0x5 ;  /* 0x0000000203027211 */ /* 0x000fc600078e28ff */
[----:B------:R-:W0:Y:S01]  /*07d0*/  LDS R27, [R26] ;  /* 0x000000001a1b7984 */ /* 0x000e220000000800 */
[----:B------:R-:W-:Y:S02]  /*07e0*/  IMAD R28, R3, 0x4, R26 ;  /* 0x00000004031c7824 */ /* 0x000fe400078e021a */
[----:B0-----:R-:W-:Y:S02]  /*07f0*/  FFMA R24, R25, R27, R24 ;  /* 0x0000001b19187223 */ /* 0x001fe40000000018 */
[----:B------:R-:W-:Y:S04]  /*0800*/  LDS R25, [R23+-0x8] ;  /* 0xfffff80017197984 */ /* 0x000fe80000000800 */
[----:B------:R-:W0:Y:S02]  /*0810*/  LDS R27, [R28] ;  /* 0x000000001c1b7984 */ /* 0x000e240000000800 */
[----:B0-----:R-:W-:Y:S01]  /*0820*/  FFMA R24, R25, R27, R24 ;  /* 0x0000001b19187223 */ /* 0x001fe20000000018 */
[----:B------:R-:W-:Y:S01]  /*0830*/  LEA R27, R3, R28, 0x2 ;  /* 0x0000001c031b7211 */ /* 0x000fe200078e10ff */
[----:B------:R-:W-:Y:S04]  /*0840*/  LDS R25, [R23+-0x4] ;  /* 0xfffffc0017197984 */ /* 0x000fe80000000800 */
[----:B------:R-:W0:Y:S02]  /*0850*/  LDS R29, [R27] ;  /* 0x000000001b1d7984 */ /* 0x000e240000000800 */
[----:B0-----:R-:W-:Y:S01]  /*0860*/  FFMA R24, R25, R29, R24 ;  /* 0x0000001d19187223 */ /* 0x001fe20000000018 */
[----:B------:R-:W-:Y:S01]  /*0870*/  IMAD R29, R3, 0x4, R27 ;  /* 0x00000004031d7824 */ /* 0x000fe200078e021b */
[----:B------:R-:W-:Y:S04]  /*0880*/  LDS R25, [R23] ;  /* 0x0000000017197984 */ /* 0x000fe80000000800 */
[----:B------:R-:W0:Y:S02]  /*0890*/  LDS R26, [R29] ;  /* 0x000000001d1a7984 */ /* 0x000e240000000800 */
[----:B0-----:R-:W-:Y:S01]  /*08a0*/  FFMA R24, R25, R26, R24 ;  /* 0x0000001a19187223 */ /* 0x001fe20000000018 */
[----:B------:R-:W-:Y:S01]  /*08b0*/  LEA R26, R3, R29, 0x2 ;  /* 0x0000001d031a7211 */ /* 0x000fe200078e10ff */
[----:B------:R-:W-:Y:S04]  /*08c0*/  LDS R25, [R23+0x4] ;  /* 0x0000040017197984 */ /* 0x000fe80000000800 */
[----:B------:R-:W0:Y:S02]  /*08d0*/  LDS R28, [R26] ;  /* 0x000000001a1c7984 */ /* 0x000e240000000800 */
[----:B0-----:R-:W-:Y:S01]  /*08e0*/  FFMA R24, R25, R28, R24 ;  /* 0x0000001c19187223 */ /* 0x001fe20000000018 */
[----:B------:R-:W-:Y:S01]  /*08f0*/  IMAD R28, R3, 0x4, R26 ;  /* 0x00000004031c7824 */ /* 0x000fe200078e021a */
[----:B------:R-:W-:Y:S04]  /*0900*/  LDS R25, [R23+0x8] ;  /* 0x0000080017197984 */ /* 0x000fe80000000800 */
[----:B------:R-:W0:Y:S02]  /*0910*/  LDS R27, [R28] ;  /* 0x000000001c1b7984 */ /* 0x000e240000000800 */
[----:B0-----:R-:W-:Y:S01]  /*0920*/  FFMA R25, R25, R27, R24 ;  /* 0x0000001b19197223 */ /* 0x001fe20000000018 */
[----:B------:R-:W-:Y:S01]  /*0930*/  LEA R27, R3, R28, 0x2 ;  /* 0x0000001c031b7211 */ /* 0x000fe200078e10ff */
[----:B------:R0:W-:Y:S05]  /*0940*/  LDS R24, [R23+0xc] ;  /* 0x00000c0017187984 */ /* 0x0001ea0000000800 */
[----:B------:R-:W1:Y:S01]  /*0950*/  LDS R27, [R27] ;  /* 0x000000001b1b7984 */ /* 0x000e620000000800 */
[----:B0-----:R-:W-:-:S02]  /*0960*/  VIADD R23, R23, 0x20 ;  /* 0x0000002017177836 */ /* 0x001fc40000000000 */
[----:B-1----:R-:W-:Y:S01]  /*0970*/  FFMA R25, R24, R27, R25 ;  /* 0x0000001b18197223 */ /* 0x002fe20000000019 */
[----:B------:R-:W-:Y:S06]  /*0980*/  @P3 BRA `(.L_x_6) ;  /* 0xfffffffc00703947 */ /* 0x000fec000383ffff */
[----:B------:R-:W-:-:S07]  /*0990*/  MOV R21, R11 ;  /* 0x0000000b00157202 */ /* 0x000fce0000000f00 */
.L_x_5:
[----:B------:R-:W-:-:S13]  /*09a0*/  ISETP.NE.AND P3, PT, R19, RZ, PT ;  /* 0x000000ff1300720c */ /* 0x000fda0003f65270 */
[----:B------:R-:W-:Y:S05]  /*09b0*/  @!P3 BRA `(.L_x_7) ;  /* 0x0000000000e4b947 */ /* 0x000fea0003800000 */
[----:B------:R-:W-:Y:S01]  /*09c0*/  VIADD R2, R19, 0xffffffff ;  /* 0xffffffff13027836 */ /* 0x000fe20000000000 */
[----:B------:R-:W-:-:S04]  /*09d0*/  ISETP.NE.AND P4, PT, R18, RZ, PT ;  /* 0x000000ff1200720c */ /* 0x000fc80003f85270 */
[----:B------:R-:W-:-:S13]  /*09e0*/  ISETP.GE.U32.AND P3, PT, R2, 0x3, PT ;  /* 0x000000030200780c */ /* 0x000fda0003f66070 */
[----:B------:R-:W-:Y:S05]  /*09f0*/  @!P3 BRA `(.L_x_8) ;  /* 0x00000000005cb947 */ /* 0x000fea0003800000 */
[----:B------:R-:W0:Y:S01]  /*0a00*/  S2UR UR5, SR_CgaCtaId ;  /* 0x00000000000579c3 */ /* 0x000e220000008800 */
[----:B------:R-:W-:Y:S01]  /*0a10*/  UMOV UR4, 0x400 ;  /* 0x0000040000047882 */ /* 0x000fe20000000000 */
[C---:B------:R-:W-:Y:S01]  /*0a20*/  IMAD R24, R21.reuse, R3, R16 ;  /* 0x0000000315187224 */ /* 0x040fe200078e0210 */
[----:B------:R-:W-:Y:S01]  /*0a30*/  IADD3 R2, PT, PT, R12, R21, RZ ;  /* 0x000000150c027210 */ /* 0x000fe20007ffe0ff */
[----:B------:R-:W-:Y:S02]  /*0a40*/  VIADD R21, R21, 0x4 ;  /* 0x0000000415157836 */ /* 0x000fe40000000000 */
[----:B------:R-:W-:-:S05]  /*0a50*/  IMAD R26, R24, 0x4, R9 ;  /* 0x00000004181a7824 */ /* 0x000fca00078e0209 */
[----:B------:R-:W-:Y:S01]  /*0a60*/  LDS R23, [R26] ;  /* 0x000000001a177984 */ /* 0x000fe20000000800 */
[----:B------:R-:W-:-:S05]  /*0a70*/  LEA R28, R3, R26, 0x2 ;  /* 0x0000001a031c7211 */ /* 0x000fca00078e10ff */
[----:B------:R-:W-:-:S05]  /*0a80*/  IMAD R27, R3, 0x4, R28 ;  /* 0x00000004031b7824 */ /* 0x000fca00078e021c */
[----:B------:R-:W-:Y:S01]  /*0a90*/  LEA R29, R3, R27, 0x2 ;  /* 0x0000001b031d7211 */ /* 0x000fe200078e10ff */
[----:B0-----:R-:W-:-:S05]  /*0aa0*/  ULEA UR4, UR5, UR4, 0x18 ;  /* 0x0000000405047291 */ /* 0x001fca000f8ec0ff */
[----:B------:R-:W-:Y:S01]  /*0ab0*/  LDS R29, [R29] ;  /* 0x000000001d1d7984 */ /* 0x000fe20000000800 */
[----:B------:R-:W-:-:S05]  /*0ac0*/  LEA R2, R2, UR4, 0x2 ;  /* 0x0000000402027c11 */ /* 0x000fca000f8e10ff */
[----:B------:R-:W0:Y:S04]  /*0ad0*/  LDS R24, [R2] ;  /* 0x0000000002187984 */ /* 0x000e280000000800 */
[----:B------:R-:W-:Y:S01]  /*0ae0*/  LDS R26, [R2+0xc] ;  /* 0x00000c00021a7984 */ /* 0x000fe20000000800 */
[----:B0----5:R-:W-:-:S03]  /*0af0*/  FFMA R23, R24, R23, R25 ;  /* 0x0000001718177223 */ /* 0x021fc60000000019 */
[----:B------:R-:W-:Y:S04]  /*0b00*/  LDS R24, [R2+0x4] ;  /* 0x0000040002187984 */ /* 0x000fe80000000800 */
[----:B------:R-:W0:Y:S02]  /*0b10*/  LDS R25, [R28] ;  /* 0x000000001c197984 */ /* 0x000e240000000800 */
[----:B0-----:R-:W-:Y:S02]  /*0b20*/  FFMA R23, R24, R25, R23 ;  /* 0x0000001918177223 */ /* 0x001fe40000000017 */
[----:B------:R-:W-:Y:S04]  /*0b30*/  LDS R25, [R27] ;  /* 0x000000001b197984 */ /* 0x000fe80000000800 */
[----:B------:R-:W0:Y:S02]  /*0b40*/  LDS R24, [R2+0x8] ;  /* 0x0000080002187984 */ /* 0x000e240000000800 */
[----:B0-----:R-:W-:-:S04]  /*0b50*/  FFMA R25, R24, R25, R23 ;  /* 0x0000001918197223 */ /* 0x001fc80000000017 */
[----:B------:R-:W-:-:S07]  /*0b60*/  FFMA R25, R26, R29, R25 ;  /* 0x0000001d1a197223 */ /* 0x000fce0000000019 */
.L_x_8:
[----:B------:R-:W-:Y:S05]  /*0b70*/  @!P4 BRA `(.L_x_7) ;  /* 0x000000000074c947 */ /* 0x000fea0003800000 */
[----:B------:R-:W-:Y:S02]  /*0b80*/  ISETP.NE.AND P3, PT, R18, 0x1, PT ;  /* 0x000000011200780c */ /* 0x000fe40003f65270 */
[----:B------:R-:W-:-:S11]  /*0b90*/  LOP3.LUT P4, RZ, R3, 0x1, RZ, 0xc0, !PT ;  /* 0x0000000103ff7812 */ /* 0x000fd6000788c0ff */
[----:B------:R-:W-:Y:S05]  /*0ba0*/  @!P3 BRA `(.L_x_9) ;  /* 0x00000000003cb947 */ /* 0x000fea0003800000 */
[----:B------:R-:W0:Y:S01]  /*0bb0*/  S2UR UR5, SR_CgaCtaId ;  /* 0x00000000000579c3 */ /* 0x000e220000008800 */
[----:B------:R-:W-:Y:S01]  /*0bc0*/  UMOV UR4, 0x400 ;  /* 0x0000040000047882 */ /* 0x000fe20000000000 */
[C---:B------:R-:W-:Y:S01]  /*0bd0*/  IMAD R24, R21.reuse, R3, R16 ;  /* 0x0000000315187224 */ /* 0x040fe200078e0210 */
[----:B------:R-:W-:Y:S01]  /*0be0*/  IADD3 R2, PT, PT, R12, R21, RZ ;  /* 0x000000150c027210 */ /* 0x000fe20007ffe0ff */
[----:B------:R-:W-:Y:S02]  /*0bf0*/  VIADD R21, R21, 0x2 ;  /* 0x0000000215157836 */ /* 0x000fe40000000000 */
[----:B------:R-:W-:-:S05]  /*0c00*/  IMAD R26, R24, 0x4, R9 ;  /* 0x00000004181a7824 */ /* 0x000fca00078e0209 */
[----:B------:R-:W-:Y:S01]  /*0c10*/  LEA R27, R3, R26, 0x2 ;  /* 0x0000001a031b7211 */ /* 0x000fe200078e10ff */
[----:B------:R-:W-:Y:S05]  /*0c20*/  LDS R23, [R26] ;  /* 0x000000001a177984 */ /* 0x000fea0000000800 */
[----:B------:R-:W-:Y:S01]  /*0c30*/  LDS R27, [R27] ;  /* 0x000000001b1b7984 */ /* 0x000fe20000000800 */
[----:B0-----:R-:W-:-:S06]  /*0c40*/  ULEA UR4, UR5, UR4, 0x18 ;  /* 0x0000000405047291 */ /* 0x001fcc000f8ec0ff */
[----:B------:R-:W-:-:S05]  /*0c50*/  LEA R2, R2, UR4, 0x2 ;  /* 0x0000000402027c11 */ /* 0x000fca000f8e10ff */
[----:B------:R-:W0:Y:S04]  /*0c60*/  LDS R24, [R2] ;  /* 0x0000000002187984 */ /* 0x000e280000000800 */
[----:B------:R-:W1:Y:S01]  /*0c70*/  LDS R28, [R2+0x4] ;  /* 0x00000400021c7984 */ /* 0x000e620000000800 */
[----:B0----5:R-:W-:-:S04]  /*0c80*/  FFMA R23, R24, R23, R25 ;  /* 0x0000001718177223 */ /* 0x021fc80000000019 */
[----:B-1----:R-:W-:-:S07]  /*0c90*/  FFMA R25, R28, R27, R23 ;  /* 0x0000001b1c197223 */ /* 0x002fce0000000017 */
.L_x_9:
[----:B------:R-:W-:Y:S05]  /*0ca0*/  @!P4 BRA `(.L_x_7) ;  /* 0x000000000028c947 */ /* 0x000fea0003800000 */
[----:B------:R-:W0:Y:S01]  /*0cb0*/  S2UR UR5, SR_CgaCtaId ;  /* 0x00000000000579c3 */ /* 0x000e220000008800 */
[----:B------:R-:W-:Y:S01]  /*0cc0*/  UMOV UR4, 0x400 ;  /* 0x0000040000047882 */ /* 0x000fe20000000000 */
[----:B------:R-:W-:Y:S01]  /*0cd0*/  IMAD R24, R21, R3, R16 ;  /* 0x0000000315187224 */ /* 0x000fe200078e0210 */
[----:B------:R-:W-:-:S03]  /*0ce0*/  IADD3 R2, PT, PT, R12, R21, RZ ;  /* 0x000000150c027210 */ /* 0x000fc60007ffe0ff */
[----:B------:R-:W-:-:S06]  /*0cf0*/  IMAD R24, R24, 0x4, R9 ;  /* 0x0000000418187824 */ /* 0x000fcc00078e0209 */
[----:B------:R-:W-:Y:S01]  /*0d00*/  LDS R24, [R24] ;  /* 0x0000000018187984 */ /* 0x000fe20000000800 */
[----:B0-----:R-:W-:-:S06]  /*0d10*/  ULEA UR4, UR5, UR4, 0x18 ;  /* 0x0000000405047291 */ /* 0x001fcc000f8ec0ff */
[----:B------:R-:W-:-:S06]  /*0d20*/  LEA R2, R2, UR4, 0x2 ;  /* 0x0000000402027c11 */ /* 0x000fcc000f8e10ff */
[----:B------:R-:W0:Y:S02]  /*0d30*/  LDS R2, [R2] ;  /* 0x0000000002027984 */ /* 0x000e240000000800 */
[----:B0----5:R-:W-:-:S07]  /*0d40*/  FFMA R25, R2, R24, R25 ;  /* 0x0000001802197223 */ /* 0x021fce0000000019 */
.L_x_7:
[----:B-----5:R2:W-:Y:S02]  /*0d50*/  STG.E desc[UR6][R4.64], R25 ;  /* 0x0000001904007986 */ /* 0x0205e4000c101906 */
.L_x_4:
[----:B------:R-:W-:Y:S05]  /*0d60*/  BSYNC.RECONVERGENT B0 ;  /* 0x0000000000007941 */ /* 0x000fea0003800200 */
.L_x_3:
[----:B------:R-:W3:Y:S01]  /*0d70*/  LDCU.64 UR8, c[0x0][0x3a0] ;  /* 0x00007400ff0877ac */ /* 0x000ee20008000a00 */
[----:B------:R-:W-:Y:S01]  /*0d80*/  IADD3 R22, PT, PT, R22, 0x1, RZ ;  /* 0x0000000116167810 */ /* 0x000fe20007ffe0ff */
[----:B------:R-:W4:Y:S01]  /*0d90*/  LDCU UR4, c[0x0][0x3a8] ;  /* 0x00007500ff0477ac */ /* 0x000f220008000800 */
[----:B---3--:R-:W-:Y:S01]  /*0da0*/  IADD3 R20, PT, PT, R20, UR9, RZ ;  /* 0x0000000914147c10 */ /* 0x008fe2000fffe0ff */
[----:B------:R-:W-:Y:S01]  /*0db0*/  BAR.SYNC.DEFER_BLOCKING 0x0 ;  /* 0x0000000000007b1d */ /* 0x000fe20000010000 */
[----:B----4-:R-:W-:Y:S02]  /*0dc0*/  ISETP.GE.AND P3, PT, R22, UR4, PT ;  /* 0x0000000416007c0c */ /* 0x010fe4000bf66270 */
[----:B------:R-:W-:-:S13]  /*0dd0*/  ISETP.LT.AND P4, PT, R20, UR8, PT ;  /* 0x0000000814007c0c */ /* 0x000fda000bf81270 */
[----:B------:R-:W-:Y:S05]  /*0de0*/  @!P3 BRA P4, `(.L_x_10) ;  /* 0xfffffff400dcb947 */ /* 0x000fea000203ffff */
.L_x_0:
[----:B------:R-:W-:Y:S05]  /*0df0*/  @P2 BRA `(.L_x_11) ;  /* 0xfffffff400782947 */ /* 0x000fea000383ffff */
[----:B------:R-:W-:Y:S05]  /*0e00*/  EXIT ;  /* 0x000000000000794d */ /* 0x000fea0003800000 */
.L_x_12:
[----:B------:R-:W-:-:S00]  /*0e10*/  BRA `(.L_x_12) ;  /* 0xfffffffc00fc7947 */ /* 0x000fc0000383ffff */
[----:B------:R-:W-:-:S00]  /*0e20*/  NOP ;  /* 0x0000000000007918 */ /* 0x000fc00000000000 */
        /* <DEDUP_REMOVED lines=13> */
.L_x_13:


//--------------------- .nv.shared._Z14gpu_matrixmultPfS_S_iiiii --------------------------
	.section	.nv.shared._Z14gpu_matrixmultPfS_S_iiiii,"aw",@nobits
	.sectionflags	@""
	.align	16
	.zero		1024


//--------------------- .nv.shared.reserved.0     --------------------------
	.section	.nv.shared.reserved.0,"aw",@nobits
	.weak		__nv_reservedSMEM_offset_0_alias
	.size		__nv_reservedSMEM_offset_0_alias, 0, 64
	.other		__nv_reservedSMEM_offset_0_alias,@"STO_CUDA_RESERVED_SHARED STV_DEFAULT"
__nv_reservedSMEM_offset_0_alias:
	.zero		0
	.zero		64


//--------------------- .nv.constant0._Z14gpu_matrixmultPfS_S_iiiii --------------------------
	.section	.nv.constant0._Z14gpu_matrixmultPfS_S_iiiii,"a",@progbits
	.sectionflags	@""
	.align	4
.nv.constant0._Z14gpu_matrixmultPfS_S_iiiii:
	.zero		940


//--------------------- SYMBOLS --------------------------

	.type		.nv.reservedSmem.offset0,@object
	.size		.nv.reservedSmem.offset0,0x4
	.type		.nv.reservedSmem.cap,@object
	.size		.nv.reservedSmem.cap,0x4
